//
// Generated by NVIDIA NVVM Compiler
//
// Compiler Build ID: CL-36424714
// Cuda compilation tools, release 13.0, V13.0.88
// Based on NVVM 20.0.0
//

.version 9.0
.target sm_100
.address_size 64

	// .globl	_Z6mykernifPfS_

.visible .entry _Z6mykernifPfS_(
	.param .u32 _Z6mykernifPfS__param_0,
	.param .f32 _Z6mykernifPfS__param_1,
	.param .u64 .ptr .align 1 _Z6mykernifPfS__param_2,
	.param .u64 .ptr .align 1 _Z6mykernifPfS__param_3
)
{
	.reg .pred 	%p<2>;
	.reg .b32 	%r<6>;
	.reg .b32 	%f<5>;
	.reg .b64 	%rd<8>;

	ld.param.u32 	%r2, [_Z6mykernifPfS__param_0];
	ld.param.f32 	%f1, [_Z6mykernifPfS__param_1];
	ld.param.u64 	%rd1, [_Z6mykernifPfS__param_2];
	ld.param.u64 	%rd2, [_Z6mykernifPfS__param_3];
	mov.u32 	%r3, %ctaid.x;
	mov.u32 	%r4, %ntid.x;
	mov.u32 	%r5, %tid.x;
	mad.lo.s32 	%r1, %r3, %r4, %r5;
	setp.ge.s32 	%p1, %r1, %r2;
	@%p1 bra 	$L__BB0_2;
	cvta.to.global.u64 	%rd3, %rd1;
	cvta.to.global.u64 	%rd4, %rd2;
	mul.wide.s32 	%rd5, %r1, 4;
	add.s64 	%rd6, %rd3, %rd5;
	ld.global.f32 	%f2, [%rd6];
	add.s64 	%rd7, %rd4, %rd5;
	ld.global.f32 	%f3, [%rd7];
	fma.rn.f32 	%f4, %f1, %f2, %f3;
	st.global.f32 	[%rd7], %f4;
$L__BB0_2:
	ret;

}


// ===== COMPILED SASS (sm_100) =====

	.target	sm_100

	.elftype	@"ET_EXEC"


//--------------------- .note.nv.tkinfo           --------------------------
	.section	.note.nv.tkinfo,"",@"SHT_NOTE"
	.sectionflags	@"SHF_NOTE_NV_TKINFO"
	.tkinfo
        /*0018*/ 	.word	0x00000002
        /*0030*/ 	.string	""
        /*0030*/ 	.string	"ptxas"
        /*0030*/ 	.string	"Cuda compilation tools, release 13.0, V13.0.88"
        /*0030*/ 	.string	"Build cuda_13.0.r13.0/compiler.36424714_0"
        /*0030*/ 	.string	"-arch sm_100 -m 64 "



//--------------------- .note.nv.cuinfo           --------------------------
	.section	.note.nv.cuinfo,"",@"SHT_NOTE"
	.sectionflags	@"SHF_NOTE_NV_CUINFO"
        /*0018*/ 	.short	0x0002
        /*001a*/ 	.short	0x0064
        /*001c*/ 	.short	0x0082
	.zero		2


//--------------------- .nv.info                  --------------------------
	.section	.nv.info,"",@"SHT_CUDA_INFO"
	.align	4


	//----- nvinfo : EIATTR_REGCOUNT
	.align		4
        /*0000*/ 	.byte	0x04, 0x2f
        /*0002*/ 	.short	(.L_1 - .L_0)
	.align		4
.L_0:
        /*0004*/ 	.word	index@(_Z6mykernifPfS_)
        /*0008*/ 	.word	0x0000000a


	//----- nvinfo : EIATTR_FRAME_SIZE
	.align		4
.L_1:
        /*000c*/ 	.byte	0x04, 0x11
        /*000e*/ 	.short	(.L_3 - .L_2)
	.align		4
.L_2:
        /*0010*/ 	.word	index@(_Z6mykernifPfS_)
        /*0014*/ 	.word	0x00000000


	//----- nvinfo : EIATTR_MIN_STACK_SIZE
	.align		4
.L_3:
        /*0018*/ 	.byte	0x04, 0x12
        /*001a*/ 	.short	(.L_5 - .L_4)
	.align		4
.L_4:
        /*001c*/ 	.word	index@(_Z6mykernifPfS_)
        /*0020*/ 	.word	0x00000000
.L_5:


//--------------------- .nv.compat                --------------------------
	.section	.nv.compat,"",@"SHT_CUDA_COMPAT_INFO"
	.align	4
        /*0000*/ 	.byte	0x02, 0x09, 0x00, 0x00, 0x02, 0x02, 0x01, 0x00, 0x02, 0x05, 0x05, 0x00, 0x03, 0x07, 0x01, 0x01
        /*0010*/ 	.byte	0x02, 0x03, 0x00, 0x00, 0x02, 0x06, 0x01, 0x00, 0x04, 0x0b, 0x08, 0x00, 0x09, 0x00, 0x00, 0x00
        /*0020*/ 	.byte	0x00, 0x00, 0x00, 0x00


//--------------------- .nv.info._Z6mykernifPfS_  --------------------------
	.section	.nv.info._Z6mykernifPfS_,"",@"SHT_CUDA_INFO"
	.sectionflags	@""
	.align	4


	//----- nvinfo : EIATTR_CUDA_API_VERSION
	.align		4
        /*0000*/ 	.byte	0x04, 0x37
        /*0002*/ 	.short	(.L_7 - .L_6)
.L_6:
        /*0004*/ 	.word	0x00000082


	//----- nvinfo : EIATTR_KPARAM_INFO
	.align		4
.L_7:
        /*0008*/ 	.byte	0x04, 0x17
        /*000a*/ 	.short	(.L_9 - .L_8)
.L_8:
        /*000c*/ 	.word	0x00000000
        /*0010*/ 	.short	0x0003
        /*0012*/ 	.short	0x0010
        /*0014*/ 	.byte	0x00, 0xf5, 0x21, 0x00


	//----- nvinfo : EIATTR_KPARAM_INFO
	.align		4
.L_9:
        /*0018*/ 	.byte	0x04, 0x17
        /*001a*/ 	.short	(.L_11 - .L_10)
.L_10:
        /*001c*/ 	.word	0x00000000
        /*0020*/ 	.short	0x0002
        /*0022*/ 	.short	0x0008
        /*0024*/ 	.byte	0x00, 0xf5, 0x21, 0x00


	//----- nvinfo : EIATTR_KPARAM_INFO
	.align		4
.L_11:
        /*0028*/ 	.byte	0x04, 0x17
        /*002a*/ 	.short	(.L_13 - .L_12)
.L_12:
        /*002c*/ 	.word	0x00000000
        /*0030*/ 	.short	0x0001
        /*0032*/ 	.short	0x0004
        /*0034*/ 	.byte	0x00, 0xf0, 0x11, 0x00


	//----- nvinfo : EIATTR_KPARAM_INFO
	.align		4
.L_13:
        /*0038*/ 	.byte	0x04, 0x17
        /*003a*/ 	.short	(.L_15 - .L_14)
.L_14:
        /*003c*/ 	.word	0x00000000
        /*0040*/ 	.short	0x0000
        /*0042*/ 	.short	0x0000
        /*0044*/ 	.byte	0x00, 0xf0, 0x11, 0x00


	//----- nvinfo : EIATTR_SPARSE_MMA_MASK
	.align		4
.L_15:
        /*0048*/ 	.byte	0x03, 0x50
        /*004a*/ 	.short	0x0000


	//----- nvinfo : EIATTR_MAXREG_COUNT
	.align		4
        /*004c*/ 	.byte	0x03, 0x1b
        /*004e*/ 	.short	0x00ff


	//----- nvinfo : EIATTR_MERCURY_ISA_VERSION
	.align		4
        /*0050*/ 	.byte	0x03, 0x5f
        /*0052*/ 	.short	0x0101


	//----- nvinfo : EIATTR_VRC_CTA_INIT_COUNT
	.align		4
        /*0054*/ 	.byte	0x02, 0x4a
	.zero		1
	.zero		1


	//----- nvinfo : EIATTR_EXIT_INSTR_OFFSETS
	.align		4
        /*0058*/ 	.byte	0x04, 0x1c
        /*005a*/ 	.short	(.L_17 - .L_16)


	//   ....[0]....
.L_16:
        /*005c*/ 	.word	0x00000070


	//   ....[1]....
        /*0060*/ 	.word	0x00000120


	//----- nvinfo : EIATTR_CBANK_PARAM_SIZE
	.align		4
.L_17:
        /*0064*/ 	.byte	0x03, 0x19
        /*0066*/ 	.short	0x0018


	//----- nvinfo : EIATTR_PARAM_CBANK
	.align		4
        /*0068*/ 	.byte	0x04, 0x0a
        /*006a*/ 	.short	(.L_19 - .L_18)
	.align		4
.L_18:
        /*006c*/ 	.word	index@(.nv.constant0._Z6mykernifPfS_)
        /*0070*/ 	.short	0x0380
        /*0072*/ 	.short	0x0018


	//----- nvinfo : EIATTR_SW_WAR
	.align		4
.L_19:
        /*0074*/ 	.byte	0x04, 0x36
        /*0076*/ 	.short	(.L_21 - .L_20)
.L_20:
        /*0078*/ 	.word	0x00000008
.L_21:


//--------------------- .nv.callgraph             --------------------------
	.section	.nv.callgraph,"",@"SHT_CUDA_CALLGRAPH"
	.align	4
	.sectionentsize	8
	.align		4
        /*0000*/ 	.word	0x00000000
	.align		4
        /*0004*/ 	.word	0xffffffff
	.align		4
        /*0008*/ 	.word	0x00000000
	.align		4
        /*000c*/ 	.word	0xfffffffe
	.align		4
        /*0010*/ 	.word	0x00000000
	.align		4
        /*0014*/ 	.word	0xfffffffd
	.align		4
        /*0018*/ 	.word	0x00000000
	.align		4
        /*001c*/ 	.word	0xfffffffc


//--------------------- .text._Z6mykernifPfS_     --------------------------
	.section	.text._Z6mykernifPfS_,"ax",@progbits
	.align	128
        .global         _Z6mykernifPfS_
        .type           _Z6mykernifPfS_,@function
        .size           _Z6mykernifPfS_,(.L_x_1 - _Z6mykernifPfS_)
        .other          _Z6mykernifPfS_,@"STO_CUDA_ENTRY STV_DEFAULT"
_Z6mykernifPfS_:
.text._Z6mykernifPfS_:
[----:B------:R-:W-:Y:S01]  /*0000*/  LDC R1, c[0x0][0x37c] ;  /* 0x0000df00ff017b82 */ /* 0x000fe20000000800 */
[----:B------:R-:W0:Y:S07]  /*0010*/  S2R R0, SR_TID.X ;  /* 0x0000000000007919 */ /* 0x000e2e0000002100 */
[----:B------:R-:W0:Y:S01]  /*0020*/  S2UR UR4, SR_CTAID.X ;  /* 0x00000000000479c3 */ /* 0x000e220000002500 */
[----:B------:R-:W1:Y:S07]  /*0030*/  LDCU UR5, c[0x0][0x380] ;  /* 0x00007000ff0577ac */ /* 0x000e6e0008000800 */
[----:B------:R-:W0:Y:S02]  /*0040*/  LDC R7, c[0x0][0x360] ;  /* 0x0000d800ff077b82 */ /* 0x000e240000000800 */
[----:B0-----:R-:W-:-:S05]  /*0050*/  IMAD R7, R7, UR4, R0 ;  /* 0x0000000407077c24 */ /* 0x001fca000f8e0200 */
[----:B-1----:R-:W-:-:S13]  /*0060*/  ISETP.GE.AND P0, PT, R7, UR5, PT ;  /* 0x0000000507007c0c */ /* 0x002fda000bf06270 */
[----:B------:R-:W-:Y:S05]  /*0070*/  @P0 EXIT ;  /* 0x000000000000094d */ /* 0x000fea0003800000 */
[----:B------:R-:W0:Y:S01]  /*0080*/  LDC.64 R2, c[0x0][0x388] ;  /* 0x0000e200ff027b82 */ /* 0x000e220000000a00 */
[----:B------:R-:W1:Y:S01]  /*0090*/  LDCU.64 UR4, c[0x0][0x358] ;  /* 0x00006b00ff0477ac */ /* 0x000e620008000a00 */
[----:B------:R-:W2:Y:S06]  /*00a0*/  LDCU UR6, c[0x0][0x384] ;  /* 0x00007080ff0677ac */ /* 0x000eac0008000800 */
[----:B------:R-:W3:Y:S01]  /*00b0*/  LDC.64 R4, c[0x0][0x390] ;  /* 0x0000e400ff047b82 */ /* 0x000ee20000000a00 */
[----:B0-----:R-:W-:-:S06]  /*00c0*/  IMAD.WIDE R2, R7, 0x4, R2 ;  /* 0x0000000407027825 */ /* 0x001fcc00078e0202 */
[----:B-1----:R-:W2:Y:S01]  /*00d0*/  LDG.E R2, desc[UR4][R2.64] ;  /* 0x0000000402027981 */ /* 0x002ea2000c1e1900 */
[----:B---3--:R-:W-:-:S05]  /*00e0*/  IMAD.WIDE R4, R7, 0x4, R4 ;  /* 0x0000000407047825 */ /* 0x008fca00078e0204 */
[----:B------:R-:W2:Y:S02]  /*00f0*/  LDG.E R7, desc[UR4][R4.64] ;  /* 0x0000000404077981 */ /* 0x000ea4000c1e1900 */
[----:B--2---:R-:W-:-:S05]  /*0100*/  FFMA R7, R2, UR6, R7 ;  /* 0x0000000602077c23 */ /* 0x004fca0008000007 */
[----:B------:R-:W-:Y:S01]  /*0110*/  STG.E desc[UR4][R4.64], R7 ;  /* 0x0000000704007986 */ /* 0x000fe2000c101904 */
[----:B------:R-:W-:Y:S05]  /*0120*/  EXIT ;  /* 0x000000000000794d */ /* 0x000fea0003800000 */
.L_x_0:
[----:B------:R-:W-:-:S00]  /*0130*/  BRA `(.L_x_0) ;  /* 0xfffffffc00fc7947 */ /* 0x000fc0000383ffff */
[----:B------:R-:W-:-:S00]  /*0140*/  NOP ;  /* 0x0000000000007918 */ /* 0x000fc00000000000 */
        /* <DEDUP_REMOVED lines=11> */
.L_x_1:


//--------------------- .nv.shared.reserved.0     --------------------------
	.section	.nv.shared.reserved.0,"aw",@nobits
	.weak		__nv_reservedSMEM_offset_0_alias
	.size		__nv_reservedSMEM_offset_0_alias, 0, 64
	.other		__nv_reservedSMEM_offset_0_alias,@"STO_CUDA_RESERVED_SHARED STV_DEFAULT"
__nv_reservedSMEM_offset_0_alias:
	.zero		0
	.zero		64


//--------------------- .nv.constant0._Z6mykernifPfS_ --------------------------
	.section	.nv.constant0._Z6mykernifPfS_,"a",@progbits
	.sectionflags	@""
	.align	4
.nv.constant0._Z6mykernifPfS_:
	.zero		920


//--------------------- SYMBOLS --------------------------

	.type		.nv.reservedSmem.offset0,@object
	.size		.nv.reservedSmem.offset0,0x4
